	.headerflags	@"EF_CUDA_TEXMODE_UNIFIED EF_CUDA_64BIT_ADDRESS EF_CUDA_ACCELERATORS EF_CUDA_SM90 EF_CUDA_VIRTUAL_SM(EF_CUDA_SM90)"
	.elftype	@"ET_EXEC"


//--------------------- .nv.info                  --------------------------
	.section	.nv.info,"",@"SHT_CUDA_INFO"
	.align	4


	//----- nvinfo : EIATTR_REGCOUNT
	.align		4
        /*0000*/ 	.byte	0x04, 0x2f
        /*0002*/ 	.short	(.L_2 - .L_1)
	.align		4
.L_1:
        /*0004*/ 	.word	index@(triton_poi_fused_add_gelu_mean_mul_3)
        /*0008*/ 	.word	0x00000018


	//----- nvinfo : EIATTR_MIN_STACK_SIZE
	.align		4
.L_2:
        /*000c*/ 	.byte	0x04, 0x12
        /*000e*/ 	.short	(.L_4 - .L_3)
	.align		4
.L_3:
        /*0010*/ 	.word	index@(triton_poi_fused_add_gelu_mean_mul_3)
        /*0014*/ 	.word	0x00000000


	//----- nvinfo : EIATTR_FRAME_SIZE
	.align		4
.L_4:
        /*0018*/ 	.byte	0x04, 0x11
        /*001a*/ 	.short	(.L_6 - .L_5)
	.align		4
.L_5:
        /*001c*/ 	.word	index@(triton_poi_fused_add_gelu_mean_mul_3)
        /*0020*/ 	.word	0x00000000


	//----- nvinfo : EIATTR_MIN_STACK_SIZE
	.align		4
.L_6:
        /*0024*/ 	.byte	0x04, 0x12
        /*0026*/ 	.short	(.L_8 - .L_7)
	.align		4
.L_7:
        /*0028*/ 	.word	index@(triton_poi_fused_add_gelu_mean_mul_3)
        /*002c*/ 	.word	0x00000000
.L_8:


//--------------------- .nv.info.triton_poi_fused_add_gelu_mean_mul_3 --------------------------
	.section	.nv.info.triton_poi_fused_add_gelu_mean_mul_3,"",@"SHT_CUDA_INFO"
	.sectionflags	@""
	.align	4


	//----- nvinfo : EIATTR_CUDA_API_VERSION
	.align		4
        /*0000*/ 	.byte	0x04, 0x37
        /*0002*/ 	.short	(.L_10 - .L_9)
.L_9:
        /*0004*/ 	.word	0x0000007c


	//----- nvinfo : EIATTR_KPARAM_INFO
	.align		4
.L_10:
        /*0008*/ 	.byte	0x04, 0x17
        /*000a*/ 	.short	(.L_12 - .L_11)
.L_11:
        /*000c*/ 	.word	0x00000000
        /*0010*/ 	.short	0x0005
        /*0012*/ 	.short	0x0028
        /*0014*/ 	.byte	0x00, 0xf0, 0x11, 0x00


	//----- nvinfo : EIATTR_KPARAM_INFO
	.align		4
.L_12:
        /*0018*/ 	.byte	0x04, 0x17
        /*001a*/ 	.short	(.L_14 - .L_13)
.L_13:
        /*001c*/ 	.word	0x00000000
        /*0020*/ 	.short	0x0004
        /*0022*/ 	.short	0x0020
        /*0024*/ 	.byte	0x00, 0xf4, 0x21, 0x00


	//----- nvinfo : EIATTR_KPARAM_INFO
	.align		4
.L_14:
        /*0028*/ 	.byte	0x04, 0x17
        /*002a*/ 	.short	(.L_16 - .L_15)
.L_15:
        /*002c*/ 	.word	0x00000000
        /*0030*/ 	.short	0x0003
        /*0032*/ 	.short	0x0018
        /*0034*/ 	.byte	0x00, 0xf4, 0x21, 0x00


	//----- nvinfo : EIATTR_KPARAM_INFO
	.align		4
.L_16:
        /*0038*/ 	.byte	0x04, 0x17
        /*003a*/ 	.short	(.L_18 - .L_17)
.L_17:
        /*003c*/ 	.word	0x00000000
        /*0040*/ 	.short	0x0002
        /*0042*/ 	.short	0x0010
        /*0044*/ 	.byte	0x00, 0xf4, 0x21, 0x00


	//----- nvinfo : EIATTR_KPARAM_INFO
	.align		4
.L_18:
        /*0048*/ 	.byte	0x04, 0x17
        /*004a*/ 	.short	(.L_20 - .L_19)
.L_19:
        /*004c*/ 	.word	0x00000000
        /*0050*/ 	.short	0x0001
        /*0052*/ 	.short	0x0008
        /*0054*/ 	.byte	0x00, 0xf4, 0x21, 0x00


	//----- nvinfo : EIATTR_KPARAM_INFO
	.align		4
.L_20:
        /*0058*/ 	.byte	0x04, 0x17
        /*005a*/ 	.short	(.L_22 - .L_21)
.L_21:
        /*005c*/ 	.word	0x00000000
        /*0060*/ 	.short	0x0000
        /*0062*/ 	.short	0x0000
        /*0064*/ 	.byte	0x00, 0xf4, 0x21, 0x00


	//----- nvinfo : EIATTR_SPARSE_MMA_MASK
	.align		4
.L_22:
        /*0068*/ 	.byte	0x03, 0x50
        /*006a*/ 	.short	0x0000


	//----- nvinfo : EIATTR_MAXREG_COUNT
	.align		4
        /*006c*/ 	.byte	0x03, 0x1b
        /*006e*/ 	.short	0x00ff


	//----- nvinfo : EIATTR_EXIT_INSTR_OFFSETS
	.align		4
        /*0070*/ 	.byte	0x04, 0x1c
        /*0072*/ 	.short	(.L_24 - .L_23)


	//   ....[0]....
.L_23:
        /*0074*/ 	.word	0x000007a0


	//   ....[1]....
        /*0078*/ 	.word	0x000007c0


	//----- nvinfo : EIATTR_REQNTID
	.align		4
.L_24:
        /*007c*/ 	.byte	0x04, 0x10
        /*007e*/ 	.short	(.L_26 - .L_25)
.L_25:
        /*0080*/ 	.word	0x00000080
        /*0084*/ 	.word	0x00000001
        /*0088*/ 	.word	0x00000001


	//----- nvinfo : EIATTR_CBANK_PARAM_SIZE
	.align		4
.L_26:
        /*008c*/ 	.byte	0x03, 0x19
        /*008e*/ 	.short	0x002c


	//----- nvinfo : EIATTR_PARAM_CBANK
	.align		4
        /*0090*/ 	.byte	0x04, 0x0a
        /*0092*/ 	.short	(.L_28 - .L_27)
	.align		4
.L_27:
        /*0094*/ 	.word	index@(.nv.constant0.triton_poi_fused_add_gelu_mean_mul_3)
        /*0098*/ 	.short	0x0210
        /*009a*/ 	.short	0x002c


	//----- nvinfo : EIATTR_SW_WAR
	.align		4
.L_28:
        /*009c*/ 	.byte	0x04, 0x36
        /*009e*/ 	.short	(.L_30 - .L_29)
.L_29:
        /*00a0*/ 	.word	0x00000008
.L_30:


//--------------------- .nv.callgraph             --------------------------
	.section	.nv.callgraph,"",@"SHT_CUDA_CALLGRAPH"
	.align	4
	.sectionentsize	8
	.align		4
        /*0000*/ 	.word	0x00000000
	.align		4
        /*0004*/ 	.word	0xffffffff
	.align		4
        /*0008*/ 	.word	0x00000000
	.align		4
        /*000c*/ 	.word	0xfffffffe
	.align		4
        /*0010*/ 	.word	0x00000000
	.align		4
        /*0014*/ 	.word	0xfffffffd
	.align		4
        /*0018*/ 	.word	0x00000000
	.align		4
        /*001c*/ 	.word	0xfffffffc


//--------------------- .nv.constant4             --------------------------
	.section	.nv.constant4,"a",@progbits
	.align	8
	.align		8
.nv.constant4:
        /*0000*/ 	.dword	_$_str


//--------------------- .text.triton_poi_fused_add_gelu_mean_mul_3 --------------------------
	.section	.text.triton_poi_fused_add_gelu_mean_mul_3,"ax",@progbits
	.align	128
        .global         triton_poi_fused_add_gelu_mean_mul_3
        .type           triton_poi_fused_add_gelu_mean_mul_3,@function
        .size           triton_poi_fused_add_gelu_mean_mul_3,(.L_x_1 - triton_poi_fused_add_gelu_mean_mul_3)
        .other          triton_poi_fused_add_gelu_mean_mul_3,@"STO_CUDA_ENTRY STV_DEFAULT"
triton_poi_fused_add_gelu_mean_mul_3:
.text.triton_poi_fused_add_gelu_mean_mul_3:
[----:B------:R-:W0:Y:S01]  /*0000*/  LDC R1, c[0x0][0x28] ;  /* 0x00000a00ff017b82 */ /* 0x000e220000000800 */
[----:B------:R-:W1:Y:S07]  /*0010*/  S2R R2, SR_TID.X ;  /* 0x0000000000027919 */ /* 0x000e6e0000002100 */
[----:B------:R-:W2:Y:S01]  /*0020*/  LDC.64 R12, c[0x0][0x228] ;  /* 0x00008a00ff0c7b82 */ /* 0x000ea20000000a00 */
[----:B------:R-:W-:Y:S01]  /*0030*/  CS2R R4, SRZ ;  /* 0x0000000000047805 */ /* 0x000fe2000001ff00 */
[----:B------:R-:W-:Y:S01]  /*0040*/  ULDC.64 UR4, c[0x0][0x208] ;  /* 0x0000820000047ab9 */ /* 0x000fe20000000a00 */
[----:B------:R-:W3:Y:S01]  /*0050*/  S2R R7, SR_CTAID.X ;  /* 0x0000000000077919 */ /* 0x000ee20000002500 */
[----:B------:R-:W-:Y:S01]  /*0060*/  CS2R R8, SRZ ;  /* 0x0000000000087805 */ /* 0x000fe2000001ff00 */
[----:B------:R-:W-:-:S03]  /*0070*/  ULDC.64 UR6, c[0x0][0x230] ;  /* 0x00008c0000067ab9 */ /* 0x000fc60000000a00 */
[----:B------:R-:W4:Y:S08]  /*0080*/  LDC.64 R14, c[0x0][0x220] ;  /* 0x00008800ff0e7b82 */ /* 0x000f300000000a00 */
[----:B------:R-:W5:Y:S01]  /*0090*/  LDC.64 R10, c[0x0][0x210] ;  /* 0x00008400ff0a7b82 */ /* 0x000f620000000a00 */
[----:B-1----:R-:W-:-:S04]  /*00a0*/  LOP3.LUT R2, R2, 0x7f, RZ, 0xc0, !PT ;  /* 0x0000007f02027812 */ /* 0x002fc800078ec0ff */
[----:B---3--:R-:W-:-:S04]  /*00b0*/  LEA R2, R7, R2, 0x7 ;  /* 0x0000000207027211 */ /* 0x008fc800078e38ff */
[----:B------:R-:W-:Y:S02]  /*00c0*/  SHF.R.S32.HI R3, RZ, 0x1f, R2 ;  /* 0x0000001fff037819 */ /* 0x000fe40000011402 */
[----:B------:R-:W-:Y:S02]  /*00d0*/  ISETP.GE.AND P0, PT, R2, 0x100, PT ;  /* 0x000001000200780c */ /* 0x000fe40003f06270 */
[----:B------:R-:W-:-:S04]  /*00e0*/  LEA.HI R0, R3, R2, RZ, 0x4 ;  /* 0x0000000203007211 */ /* 0x000fc800078f20ff */
[----:B------:R-:W-:-:S04]  /*00f0*/  SHF.R.S32.HI R3, RZ, 0x4, R0 ;  /* 0x00000004ff037819 */ /* 0x000fc80000011400 */
[----:B------:R-:W-:-:S05]  /*0100*/  SHF.L.U32 R3, R3, 0x2, RZ ;  /* 0x0000000203037819 */ /* 0x000fca00000006ff */
[----:B--2---:R-:W-:-:S05]  /*0110*/  IMAD.WIDE R12, R3, 0x4, R12 ;  /* 0x00000004030c7825 */ /* 0x004fca00078e020c */
[----:B------:R-:W2:Y:S04]  /*0120*/  @!P0 LDG.E.EL R4, desc[UR4][R12.64] ;  /* 0x000000040c048981 */ /* 0x000ea8000c2e1900 */
[----:B------:R-:W2:Y:S04]  /*0130*/  @!P0 LDG.E.EL R5, desc[UR4][R12.64+0x4] ;  /* 0x000004040c058981 */ /* 0x000ea8000c2e1900 */
[----:B------:R-:W3:Y:S04]  /*0140*/  @!P0 LDG.E.EL R9, desc[UR4][R12.64+0x8] ;  /* 0x000008040c098981 */ /* 0x000ee8000c2e1900 */
[----:B------:R1:W3:Y:S01]  /*0150*/  @!P0 LDG.E.EL R8, desc[UR4][R12.64+0xc] ;  /* 0x00000c040c088981 */ /* 0x0002e2000c2e1900 */
[----:B------:R-:W-:Y:S01]  /*0160*/  HFMA2.MMA R3, -RZ, RZ, 0, 0 ;  /* 0x00000000ff037435 */ /* 0x000fe200000001ff */
[----:B----4-:R-:W-:-:S09]  /*0170*/  IMAD.WIDE R14, R2, 0x4, R14 ;  /* 0x00000004020e7825 */ /* 0x010fd200078e020e */
[----:B------:R4:W3:Y:S01]  /*0180*/  @!P0 LDG.E R3, desc[UR4][R14.64] ;  /* 0x000000040e038981 */ /* 0x0008e2000c1e1900 */
[----:B------:R-:W-:Y:S02]  /*0190*/  SHF.R.S32.HI R17, RZ, 0x18, R7 ;  /* 0x00000018ff117819 */ /* 0x000fe40000011407 */
[----:B------:R-:W4:Y:S01]  /*01a0*/  LDC.64 R6, c[0x0][0x218] ;  /* 0x00008600ff067b82 */ /* 0x000f220000000a00 */
[----:B-1----:R-:W-:Y:S02]  /*01b0*/  MOV R13, RZ ;  /* 0x000000ff000d7202 */ /* 0x002fe40000000f00 */
[----:B------:R-:W-:-:S04]  /*01c0*/  SGXT R17, R17, 0x1 ;  /* 0x000000011111781a */ /* 0x000fc80000000200 */
[----:B------:R-:W-:Y:S02]  /*01d0*/  LEA.HI R16, R17, R2, RZ, 0x6 ;  /* 0x0000000211107211 */ /* 0x000fe400078f30ff */
[----:B------:R-:W-:Y:S01]  /*01e0*/  LOP3.LUT R17, R0, 0xfffffff0, RZ, 0xc0, !PT ;  /* 0xfffffff000117812 */ /* 0x000fe200078ec0ff */
[----:B------:R-:W-:Y:S01]  /*01f0*/  HFMA2.MMA R0, -RZ, RZ, 0, 0 ;  /* 0x00000000ff007435 */ /* 0x000fe200000001ff */
[----:B------:R-:W-:-:S03]  /*0200*/  SHF.R.S32.HI R16, RZ, 0x6, R16 ;  /* 0x00000006ff107819 */ /* 0x000fc60000011410 */
[----:B------:R-:W-:-:S04]  /*0210*/  IMAD.IADD R17, R2, 0x1, -R17 ;  /* 0x0000000102117824 */ /* 0x000fc800078e0a11 */
[----:B------:R-:W-:Y:S02]  /*0220*/  IMAD R12, R16, 0xb0, R17 ;  /* 0x000000b0100c7824 */ /* 0x000fe400078e0211 */
[----:B-----5:R-:W-:-:S03]  /*0230*/  IMAD.WIDE R16, R2, 0x4, R10 ;  /* 0x0000000402107825 */ /* 0x020fc600078e020a */
[----:B----4-:R-:W-:Y:S01]  /*0240*/  IADD3 R15, R12, 0x80, RZ ;  /* 0x000000800c0f7810 */ /* 0x010fe20007ffe0ff */
[----:B------:R-:W-:Y:S01]  /*0250*/  VIADD R19, R12, 0x90 ;  /* 0x000000900c137836 */ /* 0x000fe20000000000 */
[----:B------:R-:W-:Y:S01]  /*0260*/  IADD3 R21, R12, 0xa0, RZ ;  /* 0x000000a00c157810 */ /* 0x000fe20007ffe0ff */
[----:B------:R-:W4:Y:S02]  /*0270*/  @!P0 LDG.E R13, desc[UR4][R16.64] ;  /* 0x00000004100d8981 */ /* 0x000f24000c1e1900 */
[----:B0-----:R-:W-:Y:S01]  /*0280*/  IMAD.WIDE R10, R15, 0x4, R6 ;  /* 0x000000040f0a7825 */ /* 0x001fe200078e0206 */
[----:B------:R-:W-:-:S03]  /*0290*/  MOV R12, RZ ;  /* 0x000000ff000c7202 */ /* 0x000fc60000000f00 */
[--C-:B------:R-:W-:Y:S01]  /*02a0*/  IMAD.WIDE R14, R19, 0x4, R6.reuse ;  /* 0x00000004130e7825 */ /* 0x100fe200078e0206 */
[----:B------:R-:W4:Y:S03]  /*02b0*/  @!P0 LDG.E.EL R0, desc[UR4][R10.64] ;  /* 0x000000040a008981 */ /* 0x000f26000c2e1900 */
[----:B------:R-:W-:Y:S01]  /*02c0*/  IMAD.WIDE R18, R21, 0x4, R6 ;  /* 0x0000000415127825 */ /* 0x000fe200078e0206 */
[----:B------:R-:W-:Y:S01]  /*02d0*/  HFMA2.MMA R6, -RZ, RZ, 0, 0 ;  /* 0x00000000ff067435 */ /* 0x000fe200000001ff */
[----:B------:R0:W5:Y:S09]  /*02e0*/  @!P0 LDG.E.EL R12, desc[UR4][R14.64] ;  /* 0x000000040e0c8981 */ /* 0x000172000c2e1900 */
[----:B------:R1:W4:Y:S01]  /*02f0*/  @!P0 LDG.E.EL R6, desc[UR4][R18.64] ;  /* 0x0000000412068981 */ /* 0x000322000c2e1900 */
[----:B0-----:R-:W-:Y:S01]  /*0300*/  HFMA2.MMA R15, -RZ, RZ, 0.958984375, -6.1690807342529296875e-05 ;  /* 0x3bac840bff0f7435 */ /* 0x001fe200000001ff */
[----:B------:R-:W-:Y:S01]  /*0310*/  MOV R11, 0xb9f560b9 ;  /* 0xb9f560b9000b7802 */ /* 0x000fe20000000f00 */
[----:B------:R-:W-:Y:S01]  /*0320*/  HFMA2.MMA R17, -RZ, RZ, -1.26171875, -2.110004425048828125e-05 ;  /* 0xbd0c8162ff117435 */ /* 0x000fe200000001ff */
[----:B-1----:R-:W-:-:S02]  /*0330*/  IMAD.MOV.U32 R19, RZ, RZ, 0x3f6a937e ;  /* 0x3f6a937eff137424 */ /* 0x002fc400078e00ff */
[----:B--2---:R-:W-:-:S04]  /*0340*/  FADD R4, R5, R4 ;  /* 0x0000000405047221 */ /* 0x004fc80000000000 */
[----:B---3--:R-:W-:-:S04]  /*0350*/  FADD R9, R4, R9 ;  /* 0x0000000904097221 */ /* 0x008fc80000000000 */
[----:B------:R-:W-:-:S04]  /*0360*/  FADD R4, R9, R8 ;  /* 0x0000000809047221 */ /* 0x000fc80000000000 */
[----:B------:R-:W-:-:S04]  /*0370*/  FMUL R4, R4, 0.25 ;  /* 0x3e80000004047820 */ /* 0x000fc80000400000 */
[----:B------:R-:W-:-:S04]  /*0380*/  FMUL R5, R4, 0.70710676908493041992 ;  /* 0x3f3504f304057820 */ /* 0x000fc80000400000 */
[----:B------:R-:W-:-:S05]  /*0390*/  FADD.FTZ R16, |R5|, -RZ ;  /* 0x800000ff05107221 */ /* 0x000fca0000010200 */
[----:B------:R-:W-:Y:S01]  /*03a0*/  FSETP.GE.AND P2, PT, R16, 1.0029599666595458984, PT ;  /* 0x3f8060fe1000780b */ /* 0x000fe20003f46000 */
[----:B------:R-:W-:Y:S02]  /*03b0*/  IMAD.MOV.U32 R9, RZ, RZ, 0x3789ca3c ;  /* 0x3789ca3cff097424 */ /* 0x000fe400078e00ff */
[----:B------:R-:W-:-:S04]  /*03c0*/  FMUL R7, R3, 0.70710676908493041992 ;  /* 0x3f3504f303077820 */ /* 0x000fc80000400000 */
[----:B------:R-:W-:-:S06]  /*03d0*/  FADD.FTZ R8, |R7|, -RZ ;  /* 0x800000ff07087221 */ /* 0x000fcc0000010200 */
[----:B------:R-:W-:Y:S01]  /*03e0*/  @!P2 MOV R9, 0x38b1e96a ;  /* 0x38b1e96a0009a802 */ /* 0x000fe20000000f00 */
[----:B------:R-:W-:Y:S02]  /*03f0*/  @!P2 IMAD.MOV.U32 R11, RZ, RZ, -0x45a8b2e0 ;  /* 0xba574d20ff0ba424 */ /* 0x000fe400078e00ff */
[----:B------:R-:W-:Y:S01]  /*0400*/  @!P2 FMUL R16, R5, R5 ;  /* 0x000000050510a220 */ /* 0x000fe20000400000 */
[----:B------:R-:W-:-:S03]  /*0410*/  @!P2 MOV R15, 0x3baad5ea ;  /* 0x3baad5ea000fa802 */ /* 0x000fc60000000f00 */
[----:B------:R-:W-:Y:S01]  /*0420*/  FFMA.FTZ R10, R16, R9, R11 ;  /* 0x00000009100a7223 */ /* 0x000fe2000001000b */
[----:B------:R-:W-:Y:S02]  /*0430*/  @!P2 MOV R17, 0xbcdc1be7 ;  /* 0xbcdc1be70011a802 */ /* 0x000fe40000000f00 */
[----:B------:R-:W-:Y:S01]  /*0440*/  FSETP.GE.AND P1, PT, R8, 1.0029599666595458984, PT ;  /* 0x3f8060fe0800780b */ /* 0x000fe20003f26000 */
[----:B------:R-:W-:-:S04]  /*0450*/  FFMA.FTZ R10, R10, R16, R15 ;  /* 0x000000100a0a7223 */ /* 0x000fc8000001000f */
[----:B------:R-:W-:Y:S01]  /*0460*/  FFMA.FTZ R10, R10, R16, R17 ;  /* 0x000000100a0a7223 */ /* 0x000fe20000010011 */
[----:B------:R-:W-:Y:S01]  /*0470*/  HFMA2.MMA R17, -RZ, RZ, 1.52734375, -41152 ;  /* 0x3e1cf906ff117435 */ /* 0x000fe200000001ff */
[----:B------:R-:W-:Y:S01]  /*0480*/  IMAD.MOV.U32 R9, RZ, RZ, 0x3789ca3c ;  /* 0x3789ca3cff097424 */ /* 0x000fe200078e00ff */
[----:B------:R-:W-:Y:S01]  /*0490*/  HFMA2.MMA R15, -RZ, RZ, 0.958984375, -6.1690807342529296875e-05 ;  /* 0x3bac840bff0f7435 */ /* 0x000fe200000001ff */
[----:B------:R-:W-:-:S03]  /*04a0*/  MOV R11, 0xb9f560b9 ;  /* 0xb9f560b9000b7802 */ /* 0x000fc60000000f00 */
[----:B------:R-:W-:Y:S01]  /*04b0*/  @!P2 MOV R17, 0x3de718af ;  /* 0x3de718af0011a802 */ /* 0x000fe20000000f00 */
[----:B------:R-:W-:Y:S01]  /*04c0*/  @!P1 FMUL R8, R7, R7 ;  /* 0x0000000707089220 */ /* 0x000fe20000400000 */
[----:B------:R-:W-:Y:S02]  /*04d0*/  @!P1 MOV R9, 0x38b1e96a ;  /* 0x38b1e96a00099802 */ /* 0x000fe40000000f00 */
[----:B------:R-:W-:Y:S01]  /*04e0*/  @!P1 MOV R11, 0xba574d20 ;  /* 0xba574d20000b9802 */ /* 0x000fe20000000f00 */
[----:B------:R-:W-:Y:S01]  /*04f0*/  FFMA.FTZ R14, R10, R16, R17 ;  /* 0x000000100a0e7223 */ /* 0x000fe20000010011 */
[----:B------:R-:W-:Y:S01]  /*0500*/  HFMA2.MMA R17, -RZ, RZ, -1.26171875, -2.110004425048828125e-05 ;  /* 0xbd0c8162ff117435 */ /* 0x000fe200000001ff */
[----:B------:R-:W-:Y:S02]  /*0510*/  @!P1 MOV R15, 0x3baad5ea ;  /* 0x3baad5ea000f9802 */ /* 0x000fe40000000f00 */
[----:B------:R-:W-:Y:S01]  /*0520*/  FFMA.FTZ R10, R8, R9, R11 ;  /* 0x00000009080a7223 */ /* 0x000fe2000001000b */
[----:B------:R-:W-:Y:S01]  /*0530*/  HFMA2.MMA R9, -RZ, RZ, 1.52734375, -41152 ;  /* 0x3e1cf906ff097435 */ /* 0x000fe200000001ff */
[----:B------:R-:W-:Y:S01]  /*0540*/  @!P2 IMAD.MOV.U32 R19, RZ, RZ, -0x413f6c54 ;  /* 0xbec093acff13a424 */ /* 0x000fe200078e00ff */
[----:B------:R-:W-:Y:S01]  /*0550*/  HFMA2.MMA R11, -RZ, RZ, 1.853515625, -0.00091457366943359375 ;  /* 0x3f6a937eff0b7435 */ /* 0x000fe200000001ff */
[----:B------:R-:W-:-:S02]  /*0560*/  @!P1 IMAD.MOV.U32 R17, RZ, RZ, -0x4323e419 ;  /* 0xbcdc1be7ff119424 */ /* 0x000fc400078e00ff */
[----:B------:R-:W-:Y:S01]  /*0570*/  FFMA.FTZ R10, R10, R8, R15 ;  /* 0x000000080a0a7223 */ /* 0x000fe2000001000f */
[----:B------:R-:W-:Y:S01]  /*0580*/  FFMA.FTZ R14, R14, R16, R19 ;  /* 0x000000100e0e7223 */ /* 0x000fe20000010013 */
[----:B------:R-:W-:Y:S01]  /*0590*/  @!P1 MOV R9, 0x3de718af ;  /* 0x3de718af00099802 */ /* 0x000fe20000000f00 */
[----:B------:R-:W-:Y:S01]  /*05a0*/  HFMA2.MMA R15, -RZ, RZ, 1.78125, -136.25 ;  /* 0x3f20d842ff0f7435 */ /* 0x000fe200000001ff */
[-C--:B------:R-:W-:Y:S01]  /*05b0*/  FFMA.FTZ R10, R10, R8.reuse, R17 ;  /* 0x000000080a0a7223 */ /* 0x080fe20000010011 */
[----:B------:R-:W-:Y:S01]  /*05c0*/  MOV R19, 0x3f20d842 ;  /* 0x3f20d84200137802 */ /* 0x000fe20000000f00 */
[----:B------:R-:W-:Y:S01]  /*05d0*/  @!P2 IMAD.MOV.U32 R19, RZ, RZ, 0x3e0375d3 ;  /* 0x3e0375d3ff13a424 */ /* 0x000fe200078e00ff */
[----:B------:R-:W-:Y:S01]  /*05e0*/  @!P1 MOV R11, 0xbec093ac ;  /* 0xbec093ac000b9802 */ /* 0x000fe20000000f00 */
[----:B------:R-:W-:Y:S01]  /*05f0*/  FFMA.FTZ R10, R10, R8, R9 ;  /* 0x000000080a0a7223 */ /* 0x000fe20000010009 */
[----:B------:R-:W-:Y:S01]  /*0600*/  FSEL R9, -R16, R5, P2 ;  /* 0x0000000510097208 */ /* 0x000fe20001000100 */
[----:B------:R-:W-:Y:S01]  /*0610*/  FFMA.FTZ R14, R14, R16, R19 ;  /* 0x000000100e0e7223 */ /* 0x000fe20000010013 */
[----:B------:R-:W-:Y:S01]  /*0620*/  @!P1 MOV R15, 0x3e0375d3 ;  /* 0x3e0375d3000f9802 */ /* 0x000fe20000000f00 */
[----:B------:R-:W-:-:S02]  /*0630*/  FFMA.FTZ R10, R10, R8, R11 ;  /* 0x000000080a0a7223 */ /* 0x000fc4000001000b */
[----:B------:R-:W-:Y:S01]  /*0640*/  FFMA.FTZ R14, R14, R9, R9 ;  /* 0x000000090e0e7223 */ /* 0x000fe20000010009 */
[----:B------:R-:W-:Y:S01]  /*0650*/  FSEL R9, -R8, R7, P1 ;  /* 0x0000000708097208 */ /* 0x000fe20000800100 */
[----:B------:R-:W-:-:S04]  /*0660*/  FFMA.FTZ R10, R10, R8, R15 ;  /* 0x000000080a0a7223 */ /* 0x000fc8000001000f */
[----:B------:R-:W-:Y:S01]  /*0670*/  FFMA.FTZ R9, R10, R9, R9 ;  /* 0x000000090a097223 */ /* 0x000fe20000010009 */
[----:B------:R-:W0:Y:S08]  /*0680*/  @P2 MUFU.EX2 R11, R14 ;  /* 0x0000000e000b2308 */ /* 0x000e300000000800 */
[----:B------:R-:W1:Y:S01]  /*0690*/  @P1 MUFU.EX2 R8, R9 ;  /* 0x0000000900081308 */ /* 0x000e620000000800 */
[----:B0-----:R-:W-:Y:S01]  /*06a0*/  @P2 FADD R10, -R11, 1 ;  /* 0x3f8000000b0a2421 */ /* 0x001fe20000000100 */
[----:B-1----:R-:W-:-:S04]  /*06b0*/  @P1 FADD R8, -R8, 1 ;  /* 0x3f80000008081421 */ /* 0x002fc80000000100 */
[----:B------:R-:W-:Y:S02]  /*06c0*/  @P2 LOP3.LUT R14, R10, 0x80000000, R5, 0xf8, !PT ;  /* 0x800000000a0e2812 */ /* 0x000fe400078ef805 */
[----:B------:R-:W-:Y:S01]  /*06d0*/  @P1 LOP3.LUT R9, R8, 0x80000000, R7, 0xf8, !PT ;  /* 0x8000000008091812 */ /* 0x000fe200078ef807 */
[----:B------:R-:W-:Y:S01]  /*06e0*/  FMUL R3, R3, 0.5 ;  /* 0x3f00000003037820 */ /* 0x000fe20000400000 */
[----:B------:R-:W-:Y:S01]  /*06f0*/  FMUL R4, R4, 0.5 ;  /* 0x3f00000004047820 */ /* 0x000fe20000400000 */
[----:B------:R-:W-:Y:S02]  /*0700*/  FADD R5, R14, 1 ;  /* 0x3f8000000e057421 */ /* 0x000fe40000000000 */
[----:B------:R-:W-:Y:S01]  /*0710*/  FADD R8, R9, 1 ;  /* 0x3f80000009087421 */ /* 0x000fe20000000000 */
[----:B----4-:R-:W-:Y:S01]  /*0720*/  FFMA R13, R0, R13, RZ ;  /* 0x0000000d000d7223 */ /* 0x010fe200000000ff */
[----:B------:R-:W-:Y:S01]  /*0730*/  FMUL R7, R4, R5 ;  /* 0x0000000504077220 */ /* 0x000fe20000400000 */
[----:B------:R-:W-:Y:S01]  /*0740*/  LEA R4, P1, R2, UR6, 0x2 ;  /* 0x0000000602047c11 */ /* 0x000fe2000f8210ff */
[----:B------:R-:W-:Y:S01]  /*0750*/  FMUL R8, R3, R8 ;  /* 0x0000000803087220 */ /* 0x000fe20000400000 */
[----:B------:R-:W-:-:S03]  /*0760*/  SHF.R.S32.HI R3, RZ, 0x1f, R2 ;  /* 0x0000001fff037819 */ /* 0x000fc60000011402 */
[----:B-----5:R-:W-:Y:S01]  /*0770*/  FFMA R8, R8, R12, R13 ;  /* 0x0000000c08087223 */ /* 0x020fe2000000000d */
[----:B------:R-:W-:-:S03]  /*0780*/  LEA.HI.X R5, R2, UR7, R3, 0x2, P1 ;  /* 0x0000000702057c11 */ /* 0x000fc600088f1403 */
[----:B------:R-:W-:Y:S01]  /*0790*/  FFMA R7, R7, R6, R8 ;  /* 0x0000000607077223 */ /* 0x000fe20000000008 */
[----:B------:R-:W-:Y:S06]  /*07a0*/  @P0 EXIT ;  /* 0x000000000000094d */ /* 0x000fec0003800000 */
[----:B------:R-:W-:Y:S01]  /*07b0*/  STG.E desc[UR4][R4.64], R7 ;  /* 0x0000000704007986 */ /* 0x000fe2000c101904 */
[----:B------:R-:W-:Y:S05]  /*07c0*/  EXIT ;  /* 0x000000000000794d */ /* 0x000fea0003800000 */
.L_x_0:
[----:B------:R-:W-:-:S00]  /*07d0*/  BRA `(.L_x_0) ;  /* 0xfffffffc00fc7947 */ /* 0x000fc0000383ffff */
[----:B------:R-:W-:-:S00]  /*07e0*/  NOP ;  /* 0x0000000000007918 */ /* 0x000fc00000000000 */
        /* <DEDUP_REMOVED lines=9> */
.L_x_1:


//--------------------- .nv.global.init           --------------------------
	.section	.nv.global.init,"aw",@progbits
.nv.global.init:
	.type		_$_str,@object
	.size		_$_str,(.L_0 - _$_str)
_$_str:
        /*0000*/ 	.byte	0x5f, 0x5f, 0x43, 0x55, 0x44, 0x41, 0x5f, 0x46, 0x54, 0x5a, 0x00
.L_0:


//--------------------- .nv.constant0.triton_poi_fused_add_gelu_mean_mul_3 --------------------------
	.section	.nv.constant0.triton_poi_fused_add_gelu_mean_mul_3,"a",@progbits
	.sectionflags	@""
	.align	4
.nv.constant0.triton_poi_fused_add_gelu_mean_mul_3:
	.zero		572
